//
// Generated by NVIDIA NVVM Compiler
//
// Compiler Build ID: CL-36424714
// Cuda compilation tools, release 13.0, V13.0.88
// Based on NVVM 20.0.0
//

.version 9.0
.target sm_100
.address_size 64

	// .globl	_Z16productoMatricesPKfS0_Pfi

.visible .entry _Z16productoMatricesPKfS0_Pfi(
	.param .u64 .ptr .align 1 _Z16productoMatricesPKfS0_Pfi_param_0,
	.param .u64 .ptr .align 1 _Z16productoMatricesPKfS0_Pfi_param_1,
	.param .u64 .ptr .align 1 _Z16productoMatricesPKfS0_Pfi_param_2,
	.param .u32 _Z16productoMatricesPKfS0_Pfi_param_3
)
{
	.reg .pred 	%p<2>;
	.reg .b32 	%r<6>;
	.reg .b32 	%f<4>;
	.reg .b64 	%rd<11>;

	ld.param.u64 	%rd1, [_Z16productoMatricesPKfS0_Pfi_param_0];
	ld.param.u64 	%rd2, [_Z16productoMatricesPKfS0_Pfi_param_1];
	ld.param.u64 	%rd3, [_Z16productoMatricesPKfS0_Pfi_param_2];
	ld.param.u32 	%r2, [_Z16productoMatricesPKfS0_Pfi_param_3];
	mov.u32 	%r3, %ctaid.x;
	mov.u32 	%r4, %ntid.x;
	mov.u32 	%r5, %tid.x;
	mad.lo.s32 	%r1, %r3, %r4, %r5;
	setp.ge.s32 	%p1, %r1, %r2;
	@%p1 bra 	$L__BB0_2;
	cvta.to.global.u64 	%rd4, %rd1;
	cvta.to.global.u64 	%rd5, %rd2;
	cvta.to.global.u64 	%rd6, %rd3;
	mul.wide.s32 	%rd7, %r1, 4;
	add.s64 	%rd8, %rd4, %rd7;
	ld.global.f32 	%f1, [%rd8];
	add.s64 	%rd9, %rd5, %rd7;
	ld.global.f32 	%f2, [%rd9];
	mul.f32 	%f3, %f1, %f2;
	add.s64 	%rd10, %rd6, %rd7;
	st.global.f32 	[%rd10], %f3;
$L__BB0_2:
	ret;

}


// ===== COMPILED SASS (sm_100) =====

	.target	sm_100

	.elftype	@"ET_EXEC"


//--------------------- .note.nv.tkinfo           --------------------------
	.section	.note.nv.tkinfo,"",@"SHT_NOTE"
	.sectionflags	@"SHF_NOTE_NV_TKINFO"
	.tkinfo
        /*0018*/ 	.word	0x00000002
        /*0030*/ 	.string	""
        /*0030*/ 	.string	"ptxas"
        /*0030*/ 	.string	"Cuda compilation tools, release 13.0, V13.0.88"
        /*0030*/ 	.string	"Build cuda_13.0.r13.0/compiler.36424714_0"
        /*0030*/ 	.string	"-arch sm_100 -m 64 "



//--------------------- .note.nv.cuinfo           --------------------------
	.section	.note.nv.cuinfo,"",@"SHT_NOTE"
	.sectionflags	@"SHF_NOTE_NV_CUINFO"
        /*0018*/ 	.short	0x0002
        /*001a*/ 	.short	0x0064
        /*001c*/ 	.short	0x0082
	.zero		2


//--------------------- .nv.info                  --------------------------
	.section	.nv.info,"",@"SHT_CUDA_INFO"
	.align	4


	//----- nvinfo : EIATTR_REGCOUNT
	.align		4
        /*0000*/ 	.byte	0x04, 0x2f
        /*0002*/ 	.short	(.L_1 - .L_0)
	.align		4
.L_0:
        /*0004*/ 	.word	index@(_Z16productoMatricesPKfS0_Pfi)
        /*0008*/ 	.word	0x0000000c


	//----- nvinfo : EIATTR_FRAME_SIZE
	.align		4
.L_1:
        /*000c*/ 	.byte	0x04, 0x11
        /*000e*/ 	.short	(.L_3 - .L_2)
	.align		4
.L_2:
        /*0010*/ 	.word	index@(_Z16productoMatricesPKfS0_Pfi)
        /*0014*/ 	.word	0x00000000


	//----- nvinfo : EIATTR_MIN_STACK_SIZE
	.align		4
.L_3:
        /*0018*/ 	.byte	0x04, 0x12
        /*001a*/ 	.short	(.L_5 - .L_4)
	.align		4
.L_4:
        /*001c*/ 	.word	index@(_Z16productoMatricesPKfS0_Pfi)
        /*0020*/ 	.word	0x00000000
.L_5:


//--------------------- .nv.compat                --------------------------
	.section	.nv.compat,"",@"SHT_CUDA_COMPAT_INFO"
	.align	4
        /*0000*/ 	.byte	0x02, 0x09, 0x00, 0x00, 0x02, 0x02, 0x01, 0x00, 0x02, 0x05, 0x05, 0x00, 0x03, 0x07, 0x01, 0x01
        /*0010*/ 	.byte	0x02, 0x03, 0x00, 0x00, 0x02, 0x06, 0x01, 0x00, 0x04, 0x0b, 0x08, 0x00, 0x09, 0x00, 0x00, 0x00
        /*0020*/ 	.byte	0x00, 0x00, 0x00, 0x00


//--------------------- .nv.info._Z16productoMatricesPKfS0_Pfi --------------------------
	.section	.nv.info._Z16productoMatricesPKfS0_Pfi,"",@"SHT_CUDA_INFO"
	.sectionflags	@""
	.align	4


	//----- nvinfo : EIATTR_CUDA_API_VERSION
	.align		4
        /*0000*/ 	.byte	0x04, 0x37
        /*0002*/ 	.short	(.L_7 - .L_6)
.L_6:
        /*0004*/ 	.word	0x00000082


	//----- nvinfo : EIATTR_KPARAM_INFO
	.align		4
.L_7:
        /*0008*/ 	.byte	0x04, 0x17
        /*000a*/ 	.short	(.L_9 - .L_8)
.L_8:
        /*000c*/ 	.word	0x00000000
        /*0010*/ 	.short	0x0003
        /*0012*/ 	.short	0x0018
        /*0014*/ 	.byte	0x00, 0xf0, 0x11, 0x00


	//----- nvinfo : EIATTR_KPARAM_INFO
	.align		4
.L_9:
        /*0018*/ 	.byte	0x04, 0x17
        /*001a*/ 	.short	(.L_11 - .L_10)
.L_10:
        /*001c*/ 	.word	0x00000000
        /*0020*/ 	.short	0x0002
        /*0022*/ 	.short	0x0010
        /*0024*/ 	.byte	0x00, 0xf5, 0x21, 0x00


	//----- nvinfo : EIATTR_KPARAM_INFO
	.align		4
.L_11:
        /*0028*/ 	.byte	0x04, 0x17
        /*002a*/ 	.short	(.L_13 - .L_12)
.L_12:
        /*002c*/ 	.word	0x00000000
        /*0030*/ 	.short	0x0001
        /*0032*/ 	.short	0x0008
        /*0034*/ 	.byte	0x00, 0xf5, 0x21, 0x00


	//----- nvinfo : EIATTR_KPARAM_INFO
	.align		4
.L_13:
        /*0038*/ 	.byte	0x04, 0x17
        /*003a*/ 	.short	(.L_15 - .L_14)
.L_14:
        /*003c*/ 	.word	0x00000000
        /*0040*/ 	.short	0x0000
        /*0042*/ 	.short	0x0000
        /*0044*/ 	.byte	0x00, 0xf5, 0x21, 0x00


	//----- nvinfo : EIATTR_SPARSE_MMA_MASK
	.align		4
.L_15:
        /*0048*/ 	.byte	0x03, 0x50
        /*004a*/ 	.short	0x0000


	//----- nvinfo : EIATTR_MAXREG_COUNT
	.align		4
        /*004c*/ 	.byte	0x03, 0x1b
        /*004e*/ 	.short	0x00ff


	//----- nvinfo : EIATTR_MERCURY_ISA_VERSION
	.align		4
        /*0050*/ 	.byte	0x03, 0x5f
        /*0052*/ 	.short	0x0101


	//----- nvinfo : EIATTR_VRC_CTA_INIT_COUNT
	.align		4
        /*0054*/ 	.byte	0x02, 0x4a
	.zero		1
	.zero		1


	//----- nvinfo : EIATTR_EXIT_INSTR_OFFSETS
	.align		4
        /*0058*/ 	.byte	0x04, 0x1c
        /*005a*/ 	.short	(.L_17 - .L_16)


	//   ....[0]....
.L_16:
        /*005c*/ 	.word	0x00000070


	//   ....[1]....
        /*0060*/ 	.word	0x00000130


	//----- nvinfo : EIATTR_CBANK_PARAM_SIZE
	.align		4
.L_17:
        /*0064*/ 	.byte	0x03, 0x19
        /*0066*/ 	.short	0x001c


	//----- nvinfo : EIATTR_PARAM_CBANK
	.align		4
        /*0068*/ 	.byte	0x04, 0x0a
        /*006a*/ 	.short	(.L_19 - .L_18)
	.align		4
.L_18:
        /*006c*/ 	.word	index@(.nv.constant0._Z16productoMatricesPKfS0_Pfi)
        /*0070*/ 	.short	0x0380
        /*0072*/ 	.short	0x001c


	//----- nvinfo : EIATTR_SW_WAR
	.align		4
.L_19:
        /*0074*/ 	.byte	0x04, 0x36
        /*0076*/ 	.short	(.L_21 - .L_20)
.L_20:
        /*0078*/ 	.word	0x00000008
.L_21:


//--------------------- .nv.callgraph             --------------------------
	.section	.nv.callgraph,"",@"SHT_CUDA_CALLGRAPH"
	.align	4
	.sectionentsize	8
	.align		4
        /*0000*/ 	.word	0x00000000
	.align		4
        /*0004*/ 	.word	0xffffffff
	.align		4
        /*0008*/ 	.word	0x00000000
	.align		4
        /*000c*/ 	.word	0xfffffffe
	.align		4
        /*0010*/ 	.word	0x00000000
	.align		4
        /*0014*/ 	.word	0xfffffffd
	.align		4
        /*0018*/ 	.word	0x00000000
	.align		4
        /*001c*/ 	.word	0xfffffffc


//--------------------- .text._Z16productoMatricesPKfS0_Pfi --------------------------
	.section	.text._Z16productoMatricesPKfS0_Pfi,"ax",@progbits
	.align	128
        .global         _Z16productoMatricesPKfS0_Pfi
        .type           _Z16productoMatricesPKfS0_Pfi,@function
        .size           _Z16productoMatricesPKfS0_Pfi,(.L_x_1 - _Z16productoMatricesPKfS0_Pfi)
        .other          _Z16productoMatricesPKfS0_Pfi,@"STO_CUDA_ENTRY STV_DEFAULT"
_Z16productoMatricesPKfS0_Pfi:
.text._Z16productoMatricesPKfS0_Pfi:
[----:B------:R-:W-:Y:S01]  /*0000*/  LDC R1, c[0x0][0x37c] ;  /* 0x0000df00ff017b82 */ /* 0x000fe20000000800 */
[----:B------:R-:W0:Y:S07]  /*0010*/  S2R R0, SR_TID.X ;  /* 0x0000000000007919 */ /* 0x000e2e0000002100 */
[----:B------:R-:W0:Y:S01]  /*0020*/  S2UR UR4, SR_CTAID.X ;  /* 0x00000000000479c3 */ /* 0x000e220000002500 */
[----:B------:R-:W1:Y:S07]  /*0030*/  LDCU UR5, c[0x0][0x398] ;  /* 0x00007300ff0577ac */ /* 0x000e6e0008000800 */
[----:B------:R-:W0:Y:S02]  /*0040*/  LDC R9, c[0x0][0x360] ;  /* 0x0000d800ff097b82 */ /* 0x000e240000000800 */
[----:B0-----:R-:W-:-:S05]  /*0050*/  IMAD R9, R9, UR4, R0 ;  /* 0x0000000409097c24 */ /* 0x001fca000f8e0200 */
[----:B-1----:R-:W-:-:S13]  /*0060*/  ISETP.GE.AND P0, PT, R9, UR5, PT ;  /* 0x0000000509007c0c */ /* 0x002fda000bf06270 */
[----:B------:R-:W-:Y:S05]  /*0070*/  @P0 EXIT ;  /* 0x000000000000094d */ /* 0x000fea0003800000 */
[----:B------:R-:W0:Y:S01]  /*0080*/  LDC.64 R2, c[0x0][0x380] ;  /* 0x0000e000ff027b82 */ /* 0x000e220000000a00 */
[----:B------:R-:W1:Y:S07]  /*0090*/  LDCU.64 UR4, c[0x0][0x358] ;  /* 0x00006b00ff0477ac */ /* 0x000e6e0008000a00 */
[----:B------:R-:W2:Y:S08]  /*00a0*/  LDC.64 R4, c[0x0][0x388] ;  /* 0x0000e200ff047b82 */ /* 0x000eb00000000a00 */
[----:B------:R-:W3:Y:S01]  /*00b0*/  LDC.64 R6, c[0x0][0x390] ;  /* 0x0000e400ff067b82 */ /* 0x000ee20000000a00 */
[----:B0-----:R-:W-:-:S06]  /*00c0*/  IMAD.WIDE R2, R9, 0x4, R2 ;  /* 0x0000000409027825 */ /* 0x001fcc00078e0202 */
[----:B-1----:R-:W4:Y:S01]  /*00d0*/  LDG.E R2, desc[UR4][R2.64] ;  /* 0x0000000402027981 */ /* 0x002f22000c1e1900 */
[----:B--2---:R-:W-:-:S06]  /*00e0*/  IMAD.WIDE R4, R9, 0x4, R4 ;  /* 0x0000000409047825 */ /* 0x004fcc00078e0204 */
[----:B------:R-:W4:Y:S01]  /*00f0*/  LDG.E R5, desc[UR4][R4.64] ;  /* 0x0000000404057981 */ /* 0x000f22000c1e1900 */
[----:B---3--:R-:W-:-:S04]  /*0100*/  IMAD.WIDE R6, R9, 0x4, R6 ;  /* 0x0000000409067825 */ /* 0x008fc800078e0206 */
[----:B----4-:R-:W-:-:S05]  /*0110*/  FMUL R9, R2, R5 ;  /* 0x0000000502097220 */ /* 0x010fca0000400000 */
[----:B------:R-:W-:Y:S01]  /*0120*/  STG.E desc[UR4][R6.64], R9 ;  /* 0x0000000906007986 */ /* 0x000fe2000c101904 */
[----:B------:R-:W-:Y:S05]  /*0130*/  EXIT ;  /* 0x000000000000794d */ /* 0x000fea0003800000 */
.L_x_0:
[----:B------:R-:W-:-:S00]  /*0140*/  BRA `(.L_x_0) ;  /* 0xfffffffc00fc7947 */ /* 0x000fc0000383ffff */
[----:B------:R-:W-:-:S00]  /*0150*/  NOP ;  /* 0x0000000000007918 */ /* 0x000fc00000000000 */
        /* <DEDUP_REMOVED lines=10> */
.L_x_1:


//--------------------- .nv.shared.reserved.0     --------------------------
	.section	.nv.shared.reserved.0,"aw",@nobits
	.weak		__nv_reservedSMEM_offset_0_alias
	.size		__nv_reservedSMEM_offset_0_alias, 0, 64
	.other		__nv_reservedSMEM_offset_0_alias,@"STO_CUDA_RESERVED_SHARED STV_DEFAULT"
__nv_reservedSMEM_offset_0_alias:
	.zero		0
	.zero		64


//--------------------- .nv.constant0._Z16productoMatricesPKfS0_Pfi --------------------------
	.section	.nv.constant0._Z16productoMatricesPKfS0_Pfi,"a",@progbits
	.sectionflags	@""
	.align	4
.nv.constant0._Z16productoMatricesPKfS0_Pfi:
	.zero		924


//--------------------- SYMBOLS --------------------------

	.type		.nv.reservedSmem.offset0,@object
	.size		.nv.reservedSmem.offset0,0x4
